//
// Generated by NVIDIA NVVM Compiler
//
// Compiler Build ID: CL-36424714
// Cuda compilation tools, release 13.0, V13.0.88
// Based on NVVM 20.0.0
//

.version 9.0
.target sm_100
.address_size 64

	// .globl	_Z20reduceNeighboredLessPiS_i

.visible .entry _Z20reduceNeighboredLessPiS_i(
	.param .u64 .ptr .align 1 _Z20reduceNeighboredLessPiS_i_param_0,
	.param .u64 .ptr .align 1 _Z20reduceNeighboredLessPiS_i_param_1,
	.param .u32 _Z20reduceNeighboredLessPiS_i_param_2
)
{


	ret;

}


// ===== COMPILED SASS (sm_100) =====

	.target	sm_100

	.elftype	@"ET_EXEC"


//--------------------- .note.nv.tkinfo           --------------------------
	.section	.note.nv.tkinfo,"",@"SHT_NOTE"
	.sectionflags	@"SHF_NOTE_NV_TKINFO"
	.tkinfo
        /*0018*/ 	.word	0x00000002
        /*0030*/ 	.string	""
        /*0030*/ 	.string	"ptxas"
        /*0030*/ 	.string	"Cuda compilation tools, release 13.0, V13.0.88"
        /*0030*/ 	.string	"Build cuda_13.0.r13.0/compiler.36424714_0"
        /*0030*/ 	.string	"-arch sm_100 -m 64 "



//--------------------- .note.nv.cuinfo           --------------------------
	.section	.note.nv.cuinfo,"",@"SHT_NOTE"
	.sectionflags	@"SHF_NOTE_NV_CUINFO"
        /*0018*/ 	.short	0x0002
        /*001a*/ 	.short	0x0064
        /*001c*/ 	.short	0x0082
	.zero		2


//--------------------- .nv.info                  --------------------------
	.section	.nv.info,"",@"SHT_CUDA_INFO"
	.align	4


	//----- nvinfo : EIATTR_REGCOUNT
	.align		4
        /*0000*/ 	.byte	0x04, 0x2f
        /*0002*/ 	.short	(.L_1 - .L_0)
	.align		4
.L_0:
        /*0004*/ 	.word	index@(_Z20reduceNeighboredLessPiS_i)
        /*0008*/ 	.word	0x00000004


	//----- nvinfo : EIATTR_FRAME_SIZE
	.align		4
.L_1:
        /*000c*/ 	.byte	0x04, 0x11
        /*000e*/ 	.short	(.L_3 - .L_2)
	.align		4
.L_2:
        /*0010*/ 	.word	index@(_Z20reduceNeighboredLessPiS_i)
        /*0014*/ 	.word	0x00000000


	//----- nvinfo : EIATTR_MIN_STACK_SIZE
	.align		4
.L_3:
        /*0018*/ 	.byte	0x04, 0x12
        /*001a*/ 	.short	(.L_5 - .L_4)
	.align		4
.L_4:
        /*001c*/ 	.word	index@(_Z20reduceNeighboredLessPiS_i)
        /*0020*/ 	.word	0x00000000
.L_5:


//--------------------- .nv.compat                --------------------------
	.section	.nv.compat,"",@"SHT_CUDA_COMPAT_INFO"
	.align	4
        /*0000*/ 	.byte	0x02, 0x09, 0x00, 0x00, 0x02, 0x02, 0x01, 0x00, 0x02, 0x05, 0x05, 0x00, 0x03, 0x07, 0x01, 0x01
        /*0010*/ 	.byte	0x02, 0x03, 0x00, 0x00, 0x02, 0x06, 0x01, 0x00, 0x04, 0x0b, 0x08, 0x00, 0x09, 0x00, 0x00, 0x00
        /*0020*/ 	.byte	0x00, 0x00, 0x00, 0x00


//--------------------- .nv.info._Z20reduceNeighboredLessPiS_i --------------------------
	.section	.nv.info._Z20reduceNeighboredLessPiS_i,"",@"SHT_CUDA_INFO"
	.sectionflags	@""
	.align	4


	//----- nvinfo : EIATTR_CUDA_API_VERSION
	.align		4
        /*0000*/ 	.byte	0x04, 0x37
        /*0002*/ 	.short	(.L_7 - .L_6)
.L_6:
        /*0004*/ 	.word	0x00000082


	//----- nvinfo : EIATTR_KPARAM_INFO
	.align		4
.L_7:
        /*0008*/ 	.byte	0x04, 0x17
        /*000a*/ 	.short	(.L_9 - .L_8)
.L_8:
        /*000c*/ 	.word	0x00000000
        /*0010*/ 	.short	0x0002
        /*0012*/ 	.short	0x0010
        /*0014*/ 	.byte	0x00, 0xf0, 0x11, 0x00


	//----- nvinfo : EIATTR_KPARAM_INFO
	.align		4
.L_9:
        /*0018*/ 	.byte	0x04, 0x17
        /*001a*/ 	.short	(.L_11 - .L_10)
.L_10:
        /*001c*/ 	.word	0x00000000
        /*0020*/ 	.short	0x0001
        /*0022*/ 	.short	0x0008
        /*0024*/ 	.byte	0x00, 0xf5, 0x21, 0x00


	//----- nvinfo : EIATTR_KPARAM_INFO
	.align		4
.L_11:
        /*0028*/ 	.byte	0x04, 0x17
        /*002a*/ 	.short	(.L_13 - .L_12)
.L_12:
        /*002c*/ 	.word	0x00000000
        /*0030*/ 	.short	0x0000
        /*0032*/ 	.short	0x0000
        /*0034*/ 	.byte	0x00, 0xf5, 0x21, 0x00


	//----- nvinfo : EIATTR_SPARSE_MMA_MASK
	.align		4
.L_13:
        /*0038*/ 	.byte	0x03, 0x50
        /*003a*/ 	.short	0x0000


	//----- nvinfo : EIATTR_MAXREG_COUNT
	.align		4
        /*003c*/ 	.byte	0x03, 0x1b
        /*003e*/ 	.short	0x00ff


	//----- nvinfo : EIATTR_MERCURY_ISA_VERSION
	.align		4
        /*0040*/ 	.byte	0x03, 0x5f
        /*0042*/ 	.short	0x0101


	//----- nvinfo : EIATTR_VRC_CTA_INIT_COUNT
	.align		4
        /*0044*/ 	.byte	0x02, 0x4a
	.zero		1
	.zero		1


	//----- nvinfo : EIATTR_EXIT_INSTR_OFFSETS
	.align		4
        /*0048*/ 	.byte	0x04, 0x1c
        /*004a*/ 	.short	(.L_15 - .L_14)


	//   ....[0]....
.L_14:
        /*004c*/ 	.word	0x00000010


	//----- nvinfo : EIATTR_CBANK_PARAM_SIZE
	.align		4
.L_15:
        /*0050*/ 	.byte	0x03, 0x19
        /*0052*/ 	.short	0x0014


	//----- nvinfo : EIATTR_PARAM_CBANK
	.align		4
        /*0054*/ 	.byte	0x04, 0x0a
        /*0056*/ 	.short	(.L_17 - .L_16)
	.align		4
.L_16:
        /*0058*/ 	.word	index@(.nv.constant0._Z20reduceNeighboredLessPiS_i)
        /*005c*/ 	.short	0x0380
        /*005e*/ 	.short	0x0014


	//----- nvinfo : EIATTR_SW_WAR
	.align		4
.L_17:
        /*0060*/ 	.byte	0x04, 0x36
        /*0062*/ 	.short	(.L_19 - .L_18)
.L_18:
        /*0064*/ 	.word	0x00000008
.L_19:


//--------------------- .nv.callgraph             --------------------------
	.section	.nv.callgraph,"",@"SHT_CUDA_CALLGRAPH"
	.align	4
	.sectionentsize	8
	.align		4
        /*0000*/ 	.word	0x00000000
	.align		4
        /*0004*/ 	.word	0xffffffff
	.align		4
        /*0008*/ 	.word	0x00000000
	.align		4
        /*000c*/ 	.word	0xfffffffe
	.align		4
        /*0010*/ 	.word	0x00000000
	.align		4
        /*0014*/ 	.word	0xfffffffd
	.align		4
        /*0018*/ 	.word	0x00000000
	.align		4
        /*001c*/ 	.word	0xfffffffc


//--------------------- .text._Z20reduceNeighboredLessPiS_i --------------------------
	.section	.text._Z20reduceNeighboredLessPiS_i,"ax",@progbits
	.align	128
        .global         _Z20reduceNeighboredLessPiS_i
        .type           _Z20reduceNeighboredLessPiS_i,@function
        .size           _Z20reduceNeighboredLessPiS_i,(.L_x_1 - _Z20reduceNeighboredLessPiS_i)
        .other          _Z20reduceNeighboredLessPiS_i,@"STO_CUDA_ENTRY STV_DEFAULT"
_Z20reduceNeighboredLessPiS_i:
.text._Z20reduceNeighboredLessPiS_i:
[----:B------:R-:W-:Y:S01]  /*0000*/  LDC R1, c[0x0][0x37c] ;  /* 0x0000df00ff017b82 */ /* 0x000fe20000000800 */
[----:B------:R-:W-:Y:S05]  /*0010*/  EXIT ;  /* 0x000000000000794d */ /* 0x000fea0003800000 */
.L_x_0:
[----:B------:R-:W-:-:S00]  /*0020*/  BRA `(.L_x_0) ;  /* 0xfffffffc00fc7947 */ /* 0x000fc0000383ffff */
[----:B------:R-:W-:-:S00]  /*0030*/  NOP ;  /* 0x0000000000007918 */ /* 0x000fc00000000000 */
        /* <DEDUP_REMOVED lines=12> */
.L_x_1:


//--------------------- .nv.shared.reserved.0     --------------------------
	.section	.nv.shared.reserved.0,"aw",@nobits
	.weak		__nv_reservedSMEM_offset_0_alias
	.size		__nv_reservedSMEM_offset_0_alias, 0, 64
	.other		__nv_reservedSMEM_offset_0_alias,@"STO_CUDA_RESERVED_SHARED STV_DEFAULT"
__nv_reservedSMEM_offset_0_alias:
	.zero		0
	.zero		64


//--------------------- .nv.constant0._Z20reduceNeighboredLessPiS_i --------------------------
	.section	.nv.constant0._Z20reduceNeighboredLessPiS_i,"a",@progbits
	.sectionflags	@""
	.align	4
.nv.constant0._Z20reduceNeighboredLessPiS_i:
	.zero		916


//--------------------- SYMBOLS --------------------------

	.type		.nv.reservedSmem.offset0,@object
	.size		.nv.reservedSmem.offset0,0x4
